	.headerflags	@"EF_CUDA_TEXMODE_UNIFIED EF_CUDA_64BIT_ADDRESS EF_CUDA_ACCELERATORS EF_CUDA_SM90 EF_CUDA_VIRTUAL_SM(EF_CUDA_SM90)"
	.elftype	@"ET_EXEC"


//--------------------- .nv.info                  --------------------------
	.section	.nv.info,"",@"SHT_CUDA_INFO"
	.align	4


	//----- nvinfo : EIATTR_REGCOUNT
	.align		4
        /*0000*/ 	.byte	0x04, 0x2f
        /*0002*/ 	.short	(.L_1 - .L_0)
	.align		4
.L_0:
        /*0004*/ 	.word	index@(triton_poi_fused_convolution_relu_0)
        /*0008*/ 	.word	0x0000000c


	//----- nvinfo : EIATTR_MIN_STACK_SIZE
	.align		4
.L_1:
        /*000c*/ 	.byte	0x04, 0x12
        /*000e*/ 	.short	(.L_3 - .L_2)
	.align		4
.L_2:
        /*0010*/ 	.word	index@(triton_poi_fused_convolution_relu_0)
        /*0014*/ 	.word	0x00000000


	//----- nvinfo : EIATTR_FRAME_SIZE
	.align		4
.L_3:
        /*0018*/ 	.byte	0x04, 0x11
        /*001a*/ 	.short	(.L_5 - .L_4)
	.align		4
.L_4:
        /*001c*/ 	.word	index@(triton_poi_fused_convolution_relu_0)
        /*0020*/ 	.word	0x00000000


	//----- nvinfo : EIATTR_MIN_STACK_SIZE
	.align		4
.L_5:
        /*0024*/ 	.byte	0x04, 0x12
        /*0026*/ 	.short	(.L_7 - .L_6)
	.align		4
.L_6:
        /*0028*/ 	.word	index@(triton_poi_fused_convolution_relu_0)
        /*002c*/ 	.word	0x00000000
.L_7:


//--------------------- .nv.info.triton_poi_fused_convolution_relu_0 --------------------------
	.section	.nv.info.triton_poi_fused_convolution_relu_0,"",@"SHT_CUDA_INFO"
	.sectionflags	@""
	.align	4


	//----- nvinfo : EIATTR_CUDA_API_VERSION
	.align		4
        /*0000*/ 	.byte	0x04, 0x37
        /*0002*/ 	.short	(.L_9 - .L_8)
.L_8:
        /*0004*/ 	.word	0x0000007c


	//----- nvinfo : EIATTR_KPARAM_INFO
	.align		4
.L_9:
        /*0008*/ 	.byte	0x04, 0x17
        /*000a*/ 	.short	(.L_11 - .L_10)
.L_10:
        /*000c*/ 	.word	0x00000000
        /*0010*/ 	.short	0x0002
        /*0012*/ 	.short	0x0010
        /*0014*/ 	.byte	0x00, 0xf0, 0x11, 0x00


	//----- nvinfo : EIATTR_KPARAM_INFO
	.align		4
.L_11:
        /*0018*/ 	.byte	0x04, 0x17
        /*001a*/ 	.short	(.L_13 - .L_12)
.L_12:
        /*001c*/ 	.word	0x00000000
        /*0020*/ 	.short	0x0001
        /*0022*/ 	.short	0x0008
        /*0024*/ 	.byte	0x00, 0xf4, 0x21, 0x00


	//----- nvinfo : EIATTR_KPARAM_INFO
	.align		4
.L_13:
        /*0028*/ 	.byte	0x04, 0x17
        /*002a*/ 	.short	(.L_15 - .L_14)
.L_14:
        /*002c*/ 	.word	0x00000000
        /*0030*/ 	.short	0x0000
        /*0032*/ 	.short	0x0000
        /*0034*/ 	.byte	0x00, 0xf4, 0x21, 0x00


	//----- nvinfo : EIATTR_SPARSE_MMA_MASK
	.align		4
.L_15:
        /*0038*/ 	.byte	0x03, 0x50
        /*003a*/ 	.short	0x0000


	//----- nvinfo : EIATTR_MAXREG_COUNT
	.align		4
        /*003c*/ 	.byte	0x03, 0x1b
        /*003e*/ 	.short	0x00ff


	//----- nvinfo : EIATTR_EXIT_INSTR_OFFSETS
	.align		4
        /*0040*/ 	.byte	0x04, 0x1c
        /*0042*/ 	.short	(.L_17 - .L_16)


	//   ....[0]....
.L_16:
        /*0044*/ 	.word	0x000001b0


	//----- nvinfo : EIATTR_REQNTID
	.align		4
.L_17:
        /*0048*/ 	.byte	0x04, 0x10
        /*004a*/ 	.short	(.L_19 - .L_18)
.L_18:
        /*004c*/ 	.word	0x00000100
        /*0050*/ 	.word	0x00000001
        /*0054*/ 	.word	0x00000001


	//----- nvinfo : EIATTR_CBANK_PARAM_SIZE
	.align		4
.L_19:
        /*0058*/ 	.byte	0x03, 0x19
        /*005a*/ 	.short	0x0014


	//----- nvinfo : EIATTR_PARAM_CBANK
	.align		4
        /*005c*/ 	.byte	0x04, 0x0a
        /*005e*/ 	.short	(.L_21 - .L_20)
	.align		4
.L_20:
        /*0060*/ 	.word	index@(.nv.constant0.triton_poi_fused_convolution_relu_0)
        /*0064*/ 	.short	0x0210
        /*0066*/ 	.short	0x0014


	//----- nvinfo : EIATTR_SW_WAR
	.align		4
.L_21:
        /*0068*/ 	.byte	0x04, 0x36
        /*006a*/ 	.short	(.L_23 - .L_22)
.L_22:
        /*006c*/ 	.word	0x00000008
.L_23:


//--------------------- .nv.callgraph             --------------------------
	.section	.nv.callgraph,"",@"SHT_CUDA_CALLGRAPH"
	.align	4
	.sectionentsize	8
	.align		4
        /*0000*/ 	.word	0x00000000
	.align		4
        /*0004*/ 	.word	0xffffffff
	.align		4
        /*0008*/ 	.word	0x00000000
	.align		4
        /*000c*/ 	.word	0xfffffffe
	.align		4
        /*0010*/ 	.word	0x00000000
	.align		4
        /*0014*/ 	.word	0xfffffffd
	.align		4
        /*0018*/ 	.word	0x00000000
	.align		4
        /*001c*/ 	.word	0xfffffffc


//--------------------- .text.triton_poi_fused_convolution_relu_0 --------------------------
	.section	.text.triton_poi_fused_convolution_relu_0,"ax",@progbits
	.align	128
        .global         triton_poi_fused_convolution_relu_0
        .type           triton_poi_fused_convolution_relu_0,@function
        .size           triton_poi_fused_convolution_relu_0,(.L_x_1 - triton_poi_fused_convolution_relu_0)
        .other          triton_poi_fused_convolution_relu_0,@"STO_CUDA_ENTRY STV_DEFAULT"
triton_poi_fused_convolution_relu_0:
.text.triton_poi_fused_convolution_relu_0:
[----:B------:R-:W-:Y:S01]  /*0000*/  LDC R1, c[0x0][0x28] ;  /* 0x00000a00ff017b82 */ /* 0x000fe20000000800 */
[----:B------:R-:W1:Y:S07]  /*0010*/  S2R R0, SR_TID.X ;  /* 0x0000000000007919 */ /* 0x000e6e0000002100 */
[----:B------:R-:W2:Y:S01]  /*0020*/  LDC.64 R4, c[0x0][0x218] ;  /* 0x00008600ff047b82 */ /* 0x000ea20000000a00 */
[----:B------:R-:W-:Y:S01]  /*0030*/  ULDC.64 UR4, c[0x0][0x208] ;  /* 0x0000820000047ab9 */ /* 0x000fe20000000a00 */
[----:B------:R-:W3:Y:S06]  /*0040*/  S2R R7, SR_CTAID.X ;  /* 0x0000000000077919 */ /* 0x000eec0000002500 */
[----:B------:R-:W4:Y:S01]  /*0050*/  LDC.64 R2, c[0x0][0x210] ;  /* 0x00008400ff027b82 */ /* 0x000f220000000a00 */
[----:B-1----:R-:W-:Y:S01]  /*0060*/  IMAD.SHL.U32 R0, R0, 0x2, RZ ;  /* 0x0000000200007824 */ /* 0x002fe200078e00ff */
[----:B---3--:R-:W-:-:S04]  /*0070*/  SHF.R.S32.HI R6, RZ, 0x16, R7 ;  /* 0x00000016ff067819 */ /* 0x008fc80000011407 */
[----:B------:R-:W-:Y:S02]  /*0080*/  LOP3.LUT R0, R0, 0x1fe, RZ, 0xc0, !PT ;  /* 0x000001fe00007812 */ /* 0x000fe400078ec0ff */
[----:B------:R-:W-:-:S03]  /*0090*/  SGXT R6, R6, 0x1 ;  /* 0x000000010606781a */ /* 0x000fc60000000200 */
[----:B------:R-:W-:-:S04]  /*00a0*/  IMAD R7, R7, 0x200, R0 ;  /* 0x0000020007077824 */ /* 0x000fc800078e0200 */
[----:B----4-:R-:W-:Y:S01]  /*00b0*/  IMAD.WIDE R2, R7, 0x4, R2 ;  /* 0x0000000407027825 */ /* 0x010fe200078e0202 */
[----:B------:R-:W-:-:S04]  /*00c0*/  LEA.HI R6, R6, R7, RZ, 0xc ;  /* 0x0000000706067211 */ /* 0x000fc800078f60ff */
[----:B------:R-:W-:-:S04]  /*00d0*/  SHF.R.S32.HI R6, RZ, 0xc, R6 ;  /* 0x0000000cff067819 */ /* 0x000fc80000011406 */
[----:B------:R-:W-:-:S04]  /*00e0*/  LEA.HI R0, R6, R6, RZ, 0x7 ;  /* 0x0000000606007211 */ /* 0x000fc800078f38ff */
[----:B------:R-:W-:-:S05]  /*00f0*/  LOP3.LUT R9, R0, 0xffffff80, RZ, 0xc0, !PT ;  /* 0xffffff8000097812 */ /* 0x000fca00078ec0ff */
[----:B------:R-:W-:Y:S02]  /*0100*/  IMAD.IADD R9, R6, 0x1, -R9 ;  /* 0x0000000106097824 */ /* 0x000fe400078e0a09 */
[----:B------:R-:W3:Y:S02]  /*0110*/  LDG.E.64 R6, desc[UR4][R2.64] ;  /* 0x0000000402067981 */ /* 0x000ee4000c1e1b00 */
[----:B--2---:R-:W-:-:S06]  /*0120*/  IMAD.WIDE R4, R9, 0x4, R4 ;  /* 0x0000000409047825 */ /* 0x004fcc00078e0204 */
[----:B------:R-:W3:Y:S02]  /*0130*/  LDG.E.EL R4, desc[UR4][R4.64] ;  /* 0x0000000404047981 */ /* 0x000ee4000c2e1900 */
[CC--:B---3--:R-:W-:Y:S01]  /*0140*/  FSETP.GEU.AND P0, PT, R6.reuse, -R4.reuse, PT ;  /* 0x800000040600720b */ /* 0x0c8fe20003f0e000 */
[--C-:B------:R-:W-:Y:S01]  /*0150*/  FADD R6, R6, R4.reuse ;  /* 0x0000000406067221 */ /* 0x100fe20000000000 */
[C---:B------:R-:W-:Y:S01]  /*0160*/  FADD R0, R7.reuse, R4 ;  /* 0x0000000407007221 */ /* 0x040fe20000000000 */
[----:B------:R-:W-:-:S03]  /*0170*/  FSETP.GEU.AND P1, PT, R7, -R4, PT ;  /* 0x800000040700720b */ /* 0x000fc60003f2e000 */
[----:B------:R-:W-:Y:S02]  /*0180*/  FSEL R6, R6, RZ, P0 ;  /* 0x000000ff06067208 */ /* 0x000fe40000000000 */
[----:B------:R-:W-:-:S05]  /*0190*/  FSEL R7, R0, RZ, P1 ;  /* 0x000000ff00077208 */ /* 0x000fca0000800000 */
[----:B------:R-:W-:Y:S01]  /*01a0*/  STG.E.64 desc[UR4][R2.64], R6 ;  /* 0x0000000602007986 */ /* 0x000fe2000c101b04 */
[----:B------:R-:W-:Y:S05]  /*01b0*/  EXIT ;  /* 0x000000000000794d */ /* 0x000fea0003800000 */
.L_x_0:
[----:B------:R-:W-:-:S00]  /*01c0*/  BRA `(.L_x_0) ;  /* 0xfffffffc00fc7947 */ /* 0x000fc0000383ffff */
[----:B------:R-:W-:-:S00]  /*01d0*/  NOP ;  /* 0x0000000000007918 */ /* 0x000fc00000000000 */
        /* <DEDUP_REMOVED lines=10> */
.L_x_1:


//--------------------- .nv.constant0.triton_poi_fused_convolution_relu_0 --------------------------
	.section	.nv.constant0.triton_poi_fused_convolution_relu_0,"a",@progbits
	.sectionflags	@""
	.align	4
.nv.constant0.triton_poi_fused_convolution_relu_0:
	.zero		548
